	.headerflags	@"EF_CUDA_TEXMODE_UNIFIED EF_CUDA_64BIT_ADDRESS EF_CUDA_ACCELERATORS EF_CUDA_SM90 EF_CUDA_VIRTUAL_SM(EF_CUDA_SM90)"
	.elftype	@"ET_EXEC"


//--------------------- .nv.info                  --------------------------
	.section	.nv.info,"",@"SHT_CUDA_INFO"
	.align	4


	//----- nvinfo : EIATTR_REGCOUNT
	.align		4
        /*0000*/ 	.byte	0x04, 0x2f
        /*0002*/ 	.short	(.L_1 - .L_0)
	.align		4
.L_0:
        /*0004*/ 	.word	index@(triton_poi_fused_convolution_27)
        /*0008*/ 	.word	0x0000000c


	//----- nvinfo : EIATTR_MIN_STACK_SIZE
	.align		4
.L_1:
        /*000c*/ 	.byte	0x04, 0x12
        /*000e*/ 	.short	(.L_3 - .L_2)
	.align		4
.L_2:
        /*0010*/ 	.word	index@(triton_poi_fused_convolution_27)
        /*0014*/ 	.word	0x00000000


	//----- nvinfo : EIATTR_FRAME_SIZE
	.align		4
.L_3:
        /*0018*/ 	.byte	0x04, 0x11
        /*001a*/ 	.short	(.L_5 - .L_4)
	.align		4
.L_4:
        /*001c*/ 	.word	index@(triton_poi_fused_convolution_27)
        /*0020*/ 	.word	0x00000000


	//----- nvinfo : EIATTR_MIN_STACK_SIZE
	.align		4
.L_5:
        /*0024*/ 	.byte	0x04, 0x12
        /*0026*/ 	.short	(.L_7 - .L_6)
	.align		4
.L_6:
        /*0028*/ 	.word	index@(triton_poi_fused_convolution_27)
        /*002c*/ 	.word	0x00000000
.L_7:


//--------------------- .nv.info.triton_poi_fused_convolution_27 --------------------------
	.section	.nv.info.triton_poi_fused_convolution_27,"",@"SHT_CUDA_INFO"
	.sectionflags	@""
	.align	4


	//----- nvinfo : EIATTR_CUDA_API_VERSION
	.align		4
        /*0000*/ 	.byte	0x04, 0x37
        /*0002*/ 	.short	(.L_9 - .L_8)
.L_8:
        /*0004*/ 	.word	0x0000007c


	//----- nvinfo : EIATTR_KPARAM_INFO
	.align		4
.L_9:
        /*0008*/ 	.byte	0x04, 0x17
        /*000a*/ 	.short	(.L_11 - .L_10)
.L_10:
        /*000c*/ 	.word	0x00000000
        /*0010*/ 	.short	0x0002
        /*0012*/ 	.short	0x0010
        /*0014*/ 	.byte	0x00, 0xf0, 0x11, 0x00


	//----- nvinfo : EIATTR_KPARAM_INFO
	.align		4
.L_11:
        /*0018*/ 	.byte	0x04, 0x17
        /*001a*/ 	.short	(.L_13 - .L_12)
.L_12:
        /*001c*/ 	.word	0x00000000
        /*0020*/ 	.short	0x0001
        /*0022*/ 	.short	0x0008
        /*0024*/ 	.byte	0x00, 0xf4, 0x21, 0x00


	//----- nvinfo : EIATTR_KPARAM_INFO
	.align		4
.L_13:
        /*0028*/ 	.byte	0x04, 0x17
        /*002a*/ 	.short	(.L_15 - .L_14)
.L_14:
        /*002c*/ 	.word	0x00000000
        /*0030*/ 	.short	0x0000
        /*0032*/ 	.short	0x0000
        /*0034*/ 	.byte	0x00, 0xf4, 0x21, 0x00


	//----- nvinfo : EIATTR_SPARSE_MMA_MASK
	.align		4
.L_15:
        /*0038*/ 	.byte	0x03, 0x50
        /*003a*/ 	.short	0x0000


	//----- nvinfo : EIATTR_MAXREG_COUNT
	.align		4
        /*003c*/ 	.byte	0x03, 0x1b
        /*003e*/ 	.short	0x00ff


	//----- nvinfo : EIATTR_EXIT_INSTR_OFFSETS
	.align		4
        /*0040*/ 	.byte	0x04, 0x1c
        /*0042*/ 	.short	(.L_17 - .L_16)


	//   ....[0]....
.L_16:
        /*0044*/ 	.word	0x00000170


	//----- nvinfo : EIATTR_REQNTID
	.align		4
.L_17:
        /*0048*/ 	.byte	0x04, 0x10
        /*004a*/ 	.short	(.L_19 - .L_18)
.L_18:
        /*004c*/ 	.word	0x00000100
        /*0050*/ 	.word	0x00000001
        /*0054*/ 	.word	0x00000001


	//----- nvinfo : EIATTR_CBANK_PARAM_SIZE
	.align		4
.L_19:
        /*0058*/ 	.byte	0x03, 0x19
        /*005a*/ 	.short	0x0014


	//----- nvinfo : EIATTR_PARAM_CBANK
	.align		4
        /*005c*/ 	.byte	0x04, 0x0a
        /*005e*/ 	.short	(.L_21 - .L_20)
	.align		4
.L_20:
        /*0060*/ 	.word	index@(.nv.constant0.triton_poi_fused_convolution_27)
        /*0064*/ 	.short	0x0210
        /*0066*/ 	.short	0x0014


	//----- nvinfo : EIATTR_SW_WAR
	.align		4
.L_21:
        /*0068*/ 	.byte	0x04, 0x36
        /*006a*/ 	.short	(.L_23 - .L_22)
.L_22:
        /*006c*/ 	.word	0x00000008
.L_23:


//--------------------- .nv.callgraph             --------------------------
	.section	.nv.callgraph,"",@"SHT_CUDA_CALLGRAPH"
	.align	4
	.sectionentsize	8
	.align		4
        /*0000*/ 	.word	0x00000000
	.align		4
        /*0004*/ 	.word	0xffffffff
	.align		4
        /*0008*/ 	.word	0x00000000
	.align		4
        /*000c*/ 	.word	0xfffffffe
	.align		4
        /*0010*/ 	.word	0x00000000
	.align		4
        /*0014*/ 	.word	0xfffffffd
	.align		4
        /*0018*/ 	.word	0x00000000
	.align		4
        /*001c*/ 	.word	0xfffffffc


//--------------------- .text.triton_poi_fused_convolution_27 --------------------------
	.section	.text.triton_poi_fused_convolution_27,"ax",@progbits
	.align	128
        .global         triton_poi_fused_convolution_27
        .type           triton_poi_fused_convolution_27,@function
        .size           triton_poi_fused_convolution_27,(.L_x_1 - triton_poi_fused_convolution_27)
        .other          triton_poi_fused_convolution_27,@"STO_CUDA_ENTRY STV_DEFAULT"
triton_poi_fused_convolution_27:
.text.triton_poi_fused_convolution_27:
[----:B------:R-:W-:Y:S01]  /*0000*/  LDC R1, c[0x0][0x28] ;  /* 0x00000a00ff017b82 */ /* 0x000fe20000000800 */
[----:B------:R-:W1:Y:S07]  /*0010*/  S2R R0, SR_TID.X ;  /* 0x0000000000007919 */ /* 0x000e6e0000002100 */
[----:B------:R-:W2:Y:S01]  /*0020*/  LDC.64 R4, c[0x0][0x218] ;  /* 0x00008600ff047b82 */ /* 0x000ea20000000a00 */
[----:B------:R-:W-:Y:S01]  /*0030*/  ULDC.64 UR4, c[0x0][0x208] ;  /* 0x0000820000047ab9 */ /* 0x000fe20000000a00 */
[----:B------:R-:W3:Y:S06]  /*0040*/  S2R R7, SR_CTAID.X ;  /* 0x0000000000077919 */ /* 0x000eec0000002500 */
[----:B------:R-:W4:Y:S01]  /*0050*/  LDC.64 R2, c[0x0][0x210] ;  /* 0x00008400ff027b82 */ /* 0x000f220000000a00 */
[----:B-1----:R-:W-:Y:S01]  /*0060*/  IMAD.SHL.U32 R0, R0, 0x2, RZ ;  /* 0x0000000200007824 */ /* 0x002fe200078e00ff */
[----:B---3--:R-:W-:-:S04]  /*0070*/  SHF.R.S32.HI R6, RZ, 0x16, R7 ;  /* 0x00000016ff067819 */ /* 0x008fc80000011407 */
[----:B------:R-:W-:Y:S02]  /*0080*/  LOP3.LUT R0, R0, 0x1fe, RZ, 0xc0, !PT ;  /* 0x000001fe00007812 */ /* 0x000fe400078ec0ff */
[----:B------:R-:W-:-:S03]  /*0090*/  SGXT R6, R6, 0x1 ;  /* 0x000000010606781a */ /* 0x000fc60000000200 */
[----:B------:R-:W-:-:S04]  /*00a0*/  IMAD R7, R7, 0x200, R0 ;  /* 0x0000020007077824 */ /* 0x000fc800078e0200 */
[----:B----4-:R-:W-:Y:S01]  /*00b0*/  IMAD.WIDE R2, R7, 0x4, R2 ;  /* 0x0000000407027825 */ /* 0x010fe200078e0202 */
[----:B------:R-:W-:-:S04]  /*00c0*/  LEA.HI R6, R6, R7, RZ, 0xa ;  /* 0x0000000706067211 */ /* 0x000fc800078f50ff */
[----:B------:R-:W-:-:S04]  /*00d0*/  SHF.R.S32.HI R6, RZ, 0xa, R6 ;  /* 0x0000000aff067819 */ /* 0x000fc80000011406 */
[----:B------:R-:W-:-:S04]  /*00e0*/  LEA.HI R0, R6, R6, RZ, 0x7 ;  /* 0x0000000606007211 */ /* 0x000fc800078f38ff */
[----:B------:R-:W-:-:S05]  /*00f0*/  LOP3.LUT R9, R0, 0xffffff80, RZ, 0xc0, !PT ;  /* 0xffffff8000097812 */ /* 0x000fca00078ec0ff */
[----:B------:R-:W-:Y:S02]  /*0100*/  IMAD.IADD R9, R6, 0x1, -R9 ;  /* 0x0000000106097824 */ /* 0x000fe400078e0a09 */
[----:B------:R-:W3:Y:S02]  /*0110*/  LDG.E.64 R6, desc[UR4][R2.64] ;  /* 0x0000000402067981 */ /* 0x000ee4000c1e1b00 */
[----:B--2---:R-:W-:-:S06]  /*0120*/  IMAD.WIDE R4, R9, 0x4, R4 ;  /* 0x0000000409047825 */ /* 0x004fcc00078e0204 */
[----:B------:R-:W3:Y:S02]  /*0130*/  LDG.E.EL R4, desc[UR4][R4.64] ;  /* 0x0000000404047981 */ /* 0x000ee4000c2e1900 */
[--C-:B---3--:R-:W-:Y:S01]  /*0140*/  FADD R6, R6, R4.reuse ;  /* 0x0000000406067221 */ /* 0x108fe20000000000 */
[----:B------:R-:W-:-:S05]  /*0150*/  FADD R7, R7, R4 ;  /* 0x0000000407077221 */ /* 0x000fca0000000000 */
[----:B------:R-:W-:Y:S01]  /*0160*/  STG.E.64 desc[UR4][R2.64], R6 ;  /* 0x0000000602007986 */ /* 0x000fe2000c101b04 */
[----:B------:R-:W-:Y:S05]  /*0170*/  EXIT ;  /* 0x000000000000794d */ /* 0x000fea0003800000 */
.L_x_0:
[----:B------:R-:W-:-:S00]  /*0180*/  BRA `(.L_x_0) ;  /* 0xfffffffc00fc7947 */ /* 0x000fc0000383ffff */
[----:B------:R-:W-:-:S00]  /*0190*/  NOP ;  /* 0x0000000000007918 */ /* 0x000fc00000000000 */
        /* <DEDUP_REMOVED lines=14> */
.L_x_1:


//--------------------- .nv.constant0.triton_poi_fused_convolution_27 --------------------------
	.section	.nv.constant0.triton_poi_fused_convolution_27,"a",@progbits
	.sectionflags	@""
	.align	4
.nv.constant0.triton_poi_fused_convolution_27:
	.zero		548
